	.headerflags	@"EF_CUDA_TEXMODE_UNIFIED EF_CUDA_64BIT_ADDRESS EF_CUDA_SM89 EF_CUDA_VIRTUAL_SM(EF_CUDA_SM89)"
	.elftype	@"ET_EXEC"


//--------------------- .nv.info                  --------------------------
	.section	.nv.info,"",@"SHT_CUDA_INFO"
	.align	4


	//----- nvinfo : EIATTR_REGCOUNT
	.align		4
        /*0000*/ 	.byte	0x04, 0x2f
        /*0002*/ 	.short	(.L_8 - .L_7)
	.align		4
.L_7:
        /*0004*/ 	.word	index@(triton__0d1d2d3d4de5de)
        /*0008*/ 	.word	0x00000027


	//----- nvinfo : EIATTR_MAX_STACK_SIZE
	.align		4
.L_8:
        /*000c*/ 	.byte	0x04, 0x23
        /*000e*/ 	.short	(.L_10 - .L_9)
	.align		4
.L_9:
        /*0010*/ 	.word	index@($__internal_0_$__cuda_sm70_shflsync_bfly)
        /*0014*/ 	.word	0x00000000


	//----- nvinfo : EIATTR_MIN_STACK_SIZE
	.align		4
.L_10:
        /*0018*/ 	.byte	0x04, 0x12
        /*001a*/ 	.short	(.L_12 - .L_11)
	.align		4
.L_11:
        /*001c*/ 	.word	index@($__internal_0_$__cuda_sm70_shflsync_bfly)
        /*0020*/ 	.word	0x00000000


	//----- nvinfo : EIATTR_FRAME_SIZE
	.align		4
.L_12:
        /*0024*/ 	.byte	0x04, 0x11
        /*0026*/ 	.short	(.L_14 - .L_13)
	.align		4
.L_13:
        /*0028*/ 	.word	index@($__internal_0_$__cuda_sm70_shflsync_bfly)
        /*002c*/ 	.word	0x00000000


	//----- nvinfo : EIATTR_MAX_STACK_SIZE
	.align		4
.L_14:
        /*0030*/ 	.byte	0x04, 0x23
        /*0032*/ 	.short	(.L_16 - .L_15)
	.align		4
.L_15:
        /*0034*/ 	.word	index@(triton__0d1d2d3d4de5de)
        /*0038*/ 	.word	0x00000000


	//----- nvinfo : EIATTR_MIN_STACK_SIZE
	.align		4
.L_16:
        /*003c*/ 	.byte	0x04, 0x12
        /*003e*/ 	.short	(.L_18 - .L_17)
	.align		4
.L_17:
        /*0040*/ 	.word	index@(triton__0d1d2d3d4de5de)
        /*0044*/ 	.word	0x00000000


	//----- nvinfo : EIATTR_FRAME_SIZE
	.align		4
.L_18:
        /*0048*/ 	.byte	0x04, 0x11
        /*004a*/ 	.short	(.L_20 - .L_19)
	.align		4
.L_19:
        /*004c*/ 	.word	index@(triton__0d1d2d3d4de5de)
        /*0050*/ 	.word	0x00000000
.L_20:


//--------------------- .nv.info.triton__0d1d2d3d4de5de --------------------------
	.section	.nv.info.triton__0d1d2d3d4de5de,"",@"SHT_CUDA_INFO"
	.align	4


	//----- nvinfo : EIATTR_CUDA_API_VERSION
	.align		4
        /*0000*/ 	.byte	0x04, 0x37
        /*0002*/ 	.short	(.L_22 - .L_21)
.L_21:
        /*0004*/ 	.word	0x0000007b


	//----- nvinfo : EIATTR_PARAM_CBANK
	.align		4
.L_22:
        /*0008*/ 	.byte	0x04, 0x0a
        /*000a*/ 	.short	(.L_24 - .L_23)
	.align		4
.L_23:
        /*000c*/ 	.word	index@(.nv.constant0.triton__0d1d2d3d4de5de)
        /*0010*/ 	.short	0x0160
        /*0012*/ 	.short	0x0028


	//----- nvinfo : EIATTR_CBANK_PARAM_SIZE
	.align		4
.L_24:
        /*0014*/ 	.byte	0x03, 0x19
        /*0016*/ 	.short	0x0028


	//----- nvinfo : EIATTR_KPARAM_INFO
	.align		4
        /*0018*/ 	.byte	0x04, 0x17
        /*001a*/ 	.short	(.L_26 - .L_25)
.L_25:
        /*001c*/ 	.word	0x00000000
        /*0020*/ 	.short	0x0005
        /*0022*/ 	.short	0x0024
        /*0024*/ 	.byte	0x00, 0xf0, 0x11, 0x00


	//----- nvinfo : EIATTR_KPARAM_INFO
	.align		4
.L_26:
        /*0028*/ 	.byte	0x04, 0x17
        /*002a*/ 	.short	(.L_28 - .L_27)
.L_27:
        /*002c*/ 	.word	0x00000000
        /*0030*/ 	.short	0x0004
        /*0032*/ 	.short	0x0020
        /*0034*/ 	.byte	0x00, 0xf0, 0x11, 0x00


	//----- nvinfo : EIATTR_KPARAM_INFO
	.align		4
.L_28:
        /*0038*/ 	.byte	0x04, 0x17
        /*003a*/ 	.short	(.L_30 - .L_29)
.L_29:
        /*003c*/ 	.word	0x00000000
        /*0040*/ 	.short	0x0003
        /*0042*/ 	.short	0x0018
        /*0044*/ 	.byte	0x00, 0xf0, 0x21, 0x00


	//----- nvinfo : EIATTR_KPARAM_INFO
	.align		4
.L_30:
        /*0048*/ 	.byte	0x04, 0x17
        /*004a*/ 	.short	(.L_32 - .L_31)
.L_31:
        /*004c*/ 	.word	0x00000000
        /*0050*/ 	.short	0x0002
        /*0052*/ 	.short	0x0010
        /*0054*/ 	.byte	0x00, 0xf0, 0x21, 0x00


	//----- nvinfo : EIATTR_KPARAM_INFO
	.align		4
.L_32:
        /*0058*/ 	.byte	0x04, 0x17
        /*005a*/ 	.short	(.L_34 - .L_33)
.L_33:
        /*005c*/ 	.word	0x00000000
        /*0060*/ 	.short	0x0001
        /*0062*/ 	.short	0x0008
        /*0064*/ 	.byte	0x00, 0xf0, 0x21, 0x00


	//----- nvinfo : EIATTR_KPARAM_INFO
	.align		4
.L_34:
        /*0068*/ 	.byte	0x04, 0x17
        /*006a*/ 	.short	(.L_36 - .L_35)
.L_35:
        /*006c*/ 	.word	0x00000000
        /*0070*/ 	.short	0x0000
        /*0072*/ 	.short	0x0000
        /*0074*/ 	.byte	0x00, 0xf0, 0x21, 0x00


	//----- nvinfo : EIATTR_MAXREG_COUNT
	.align		4
.L_36:
        /*0078*/ 	.byte	0x03, 0x1b
        /*007a*/ 	.short	0x00ff


	//----- nvinfo : EIATTR_EXTERNS
	.align		4
        /*007c*/ 	.byte	0x04, 0x0f
        /*007e*/ 	.short	(.L_38 - .L_37)


	//   ....[0]....
	.align		4
.L_37:
        /*0080*/ 	.word	index@(__assertfail)


	//----- nvinfo : EIATTR_COOP_GROUP_MASK_REGIDS
	.align		4
.L_38:
        /*0084*/ 	.byte	0x04, 0x29
        /*0086*/ 	.short	(.L_40 - .L_39)


	//   ....[0]....
.L_39:
        /*0088*/ 	.word	0xffffffff


	//   ....[1]....
        /*008c*/ 	.word	0xffffffff


	//   ....[2]....
        /*0090*/ 	.word	0xffffffff


	//   ....[3]....
        /*0094*/ 	.word	0xffffffff


	//----- nvinfo : EIATTR_COOP_GROUP_INSTR_OFFSETS
	.align		4
.L_40:
        /*0098*/ 	.byte	0x04, 0x28
        /*009a*/ 	.short	(.L_42 - .L_41)


	//   ....[0]....
.L_41:
        /*009c*/ 	.word	0x00001150


	//   ....[1]....
        /*00a0*/ 	.word	0x00001170


	//   ....[2]....
        /*00a4*/ 	.word	0x000025e0


	//   ....[3]....
        /*00a8*/ 	.word	0x00002620


	//----- nvinfo : EIATTR_EXIT_INSTR_OFFSETS
	.align		4
.L_42:
        /*00ac*/ 	.byte	0x04, 0x1c
        /*00ae*/ 	.short	(.L_44 - .L_43)


	//   ....[0]....
.L_43:
        /*00b0*/ 	.word	0x00002280


	//   ....[1]....
        /*00b4*/ 	.word	0x00002580


	//----- nvinfo : EIATTR_MAX_THREADS
	.align		4
.L_44:
        /*00b8*/ 	.byte	0x04, 0x05
        /*00ba*/ 	.short	(.L_46 - .L_45)
.L_45:
        /*00bc*/ 	.word	0x00000100
        /*00c0*/ 	.word	0x00000001
        /*00c4*/ 	.word	0x00000001


	//----- nvinfo : EIATTR_CRS_STACK_SIZE
	.align		4
.L_46:
        /*00c8*/ 	.byte	0x04, 0x1e
        /*00ca*/ 	.short	(.L_48 - .L_47)
.L_47:
        /*00cc*/ 	.word	0x00000000
.L_48:


//--------------------- .nv.rel.action            --------------------------
	.section	.nv.rel.action,"",@"SHT_CUDA_RELOCINFO"
	.align	8
	.sectionentsize	8
        /*0000*/ 	.byte	0x73, 0x00, 0x00, 0x00, 0x00, 0x00, 0x00, 0x00, 0x00, 0x00, 0x00, 0x11, 0x25, 0x00, 0x05, 0x36


//--------------------- .nv.constant0.triton__0d1d2d3d4de5de --------------------------
	.section	.nv.constant0.triton__0d1d2d3d4de5de,"a",@progbits
	.align	4
.nv.constant0.triton__0d1d2d3d4de5de:
	.zero		392


//--------------------- .text.triton__0d1d2d3d4de5de --------------------------
	.section	.text.triton__0d1d2d3d4de5de,"ax",@progbits
	.sectioninfo	@"SHI_REGISTERS=39"
	.align	128
        .global         triton__0d1d2d3d4de5de
        .type           triton__0d1d2d3d4de5de,@function
        .size           triton__0d1d2d3d4de5de,(.L_x_13 - triton__0d1d2d3d4de5de)
        .other          triton__0d1d2d3d4de5de,@"STO_CUDA_ENTRY STV_DEFAULT"
triton__0d1d2d3d4de5de:
.text.triton__0d1d2d3d4de5de:
[----:B------:R-:W-:-:S02]  /*0000*/  MOV R1, c[0x0][0x28] ;  /* 0x00000a0000017a02 */ /* 0x000fc40000000f00 */
[----:B------:R-:W0:Y:S01]  /*0010*/  S2R R18, SR_CTAID.X ;  /* 0x0000000000127919 */ /* 0x000e220000002500 */
[----:B------:R-:W-:Y:S01]  /*0020*/  MOV R2, 0x8 ;  /* 0x0000000800027802 */ /* 0x000fe20000000f00 */
[----:B------:R-:W-:Y:S02]  /*0030*/  ULDC.64 UR36, c[0x0][0x118] ;  /* 0x0000460000247ab9 */ /* 0x000fe40000000a00 */
[----:B------:R-:W1:Y:S01]  /*0040*/  S2R R6, SR_TID.X ;  /* 0x0000000000067919 */ /* 0x000e620000002100 */
[----:B0-----:R-:W-:-:S04]  /*0050*/  SHF.L.U32 R3, R18, 0x6, RZ ;  /* 0x0000000612037819 */ /* 0x001fc800000006ff */
[--C-:B-1----:R-:W-:Y:S02]  /*0060*/  LOP3.LUT R4, R3, 0x3f, R6.reuse, 0xf8, !PT ;  /* 0x0000003f03047812 */ /* 0x102fe400078ef806 */
[----:B------:R-:W-:-:S03]  /*0070*/  SHF.R.U32.HI R0, RZ, 0x2, R6 ;  /* 0x00000002ff007819 */ /* 0x000fc60000011606 */
[----:B------:R-:W-:Y:S01]  /*0080*/  IMAD.WIDE R4, R4, R2, c[0x0][0x160] ;  /* 0x0000580004047625 */ /* 0x000fe200078e0202 */
[----:B------:R-:W-:-:S04]  /*0090*/  SGXT.U32 R0, R0, 0x6 ;  /* 0x000000060000781a */ /* 0x000fc80000000000 */
[----:B------:R-:W-:Y:S01]  /*00a0*/  LOP3.LUT R3, R3, R0, RZ, 0xfc, !PT ;  /* 0x0000000003037212 */ /* 0x000fe200078efcff */
[----:B------:R-:W2:Y:S04]  /*00b0*/  LDG.E.EL.64 R4, [R4.64] ;  /* 0x0000002404047981 */ /* 0x000ea8000c2e1b00 */
[----:B------:R-:W-:-:S06]  /*00c0*/  IMAD.WIDE R2, R3, R2, c[0x0][0x160] ;  /* 0x0000580003027625 */ /* 0x000fcc00078e0202 */
[----:B------:R-:W3:Y:S01]  /*00d0*/  LDG.E.EL.64 R2, [R2.64] ;  /* 0x0000002402027981 */ /* 0x000ee2000c2e1b00 */
[----:B------:R-:W-:Y:S01]  /*00e0*/  BSSY B6, `(.L_x_2) ;  /* 0x0000105000067945 */ /* 0x000fe20003800000 */
[----:B--2---:R-:W-:Y:S02]  /*00f0*/  IADD3 R7, P1, R4, 0x46600, RZ ;  /* 0x0004660004077810 */ /* 0x004fe40007f3e0ff */
[----:B------:R-:W-:Y:S02]  /*0100*/  ISETP.GE.AND P0, PT, R5, RZ, PT ;  /* 0x000000ff0500720c */ /* 0x000fe40003f06270 */
[-C--:B------:R-:W-:Y:S02]  /*0110*/  IADD3.X R9, RZ, R5.reuse, RZ, P1, !PT ;  /* 0x00000005ff097210 */ /* 0x080fe40000ffe4ff */
[----:B------:R-:W-:Y:S02]  /*0120*/  SEL R0, R7, R4, !P0 ;  /* 0x0000000407007207 */ /* 0x000fe40004000000 */
[----:B------:R-:W-:-:S02]  /*0130*/  SEL R7, R9, R5, !P0 ;  /* 0x0000000509077207 */ /* 0x000fc40004000000 */
[----:B------:R-:W-:Y:S02]  /*0140*/  ISETP.GT.U32.AND P0, PT, R0, 0x465ff, PT ;  /* 0x000465ff0000780c */ /* 0x000fe40003f04070 */
[----:B---3--:R-:W-:Y:S02]  /*0150*/  IADD3 R11, P2, R2, 0x46600, RZ ;  /* 0x00046600020b7810 */ /* 0x008fe40007f5e0ff */
[----:B------:R-:W-:Y:S02]  /*0160*/  ISETP.GE.AND P1, PT, R3, RZ, PT ;  /* 0x000000ff0300720c */ /* 0x000fe40003f26270 */
[----:B------:R-:W-:Y:S02]  /*0170*/  ISETP.GT.U32.AND.EX P3, PT, R7, RZ, PT, P0 ;  /* 0x000000ff0700720c */ /* 0x000fe40003f64100 */
[----:B------:R-:W-:Y:S02]  /*0180*/  IADD3.X R13, RZ, R3, RZ, P2, !PT ;  /* 0x00000003ff0d7210 */ /* 0x000fe400017fe4ff */
[----:B------:R-:W-:-:S02]  /*0190*/  SEL R24, R11, R2, !P1 ;  /* 0x000000020b187207 */ /* 0x000fc40004800000 */
[----:B------:R-:W-:-:S03]  /*01a0*/  SEL R2, R13, R3, !P1 ;  /* 0x000000030d027207 */ /* 0x000fc60004800000 */
[----:B------:R-:W-:-:S04]  /*01b0*/  IMAD.WIDE.U32 R24, R24, 0x3800, RZ ;  /* 0x0000380018187825 */ /* 0x000fc800078e00ff */
[----:B------:R-:W-:Y:S01]  /*01c0*/  IMAD R3, R2, 0x3800, RZ ;  /* 0x0000380002037824 */ /* 0x000fe200078e02ff */
[----:B------:R-:W-:Y:S02]  /*01d0*/  LOP3.LUT R4, R6, 0x3, RZ, 0xc0, !PT ;  /* 0x0000000306047812 */ /* 0x000fe400078ec0ff */
[----:B------:R-:W-:Y:S02]  /*01e0*/  P2R R23, PR, RZ, 0x8 ;  /* 0x00000008ff177803 */ /* 0x000fe40000000000 */
[----:B------:R-:W-:Y:S01]  /*01f0*/  IADD3 R2, R25, R3, RZ ;  /* 0x0000000319027210 */ /* 0x000fe20007ffe0ff */
[----:B------:R-:W-:Y:S05]  /*0200*/  @P3 BRA `(.L_x_3) ;  /* 0x00000cd000003947 */ /* 0x000fea0003800000 */
[----:B------:R-:W-:Y:S01]  /*0210*/  IMAD.WIDE.U32 R4, R4, 0x4, RZ ;  /* 0x0000000404047825 */ /* 0x000fe200078e00ff */
[----:B------:R-:W-:Y:S02]  /*0220*/  MOV R31, 0xfffffffc ;  /* 0xfffffffc001f7802 */ /* 0x000fe40000000f00 */
[----:B------:R-:W-:Y:S02]  /*0230*/  MOV R22, RZ ;  /* 0x000000ff00167202 */ /* 0x000fe40000000f00 */
[----:B------:R-:W-:-:S02]  /*0240*/  LOP3.LUT R4, R24, R4, RZ, 0xfc, !PT ;  /* 0x0000000418047212 */ /* 0x000fc400078efcff */
[----:B------:R-:W-:Y:S02]  /*0250*/  LOP3.LUT R5, R2, R5, RZ, 0xfc, !PT ;  /* 0x0000000502057212 */ /* 0x000fe400078efcff */
[----:B------:R-:W-:-:S04]  /*0260*/  IADD3 R4, P0, R4, c[0x0][0x168], RZ ;  /* 0x00005a0004047a10 */ /* 0x000fc80007f1e0ff */
[----:B------:R-:W-:-:S05]  /*0270*/  IADD3.X R5, R5, c[0x0][0x16c], RZ, P0, !PT ;  /* 0x00005b0005057a10 */ /* 0x000fca00007fe4ff */
.L_x_4:
[----:B------:R-:W2:Y:S04]  /*0280*/  LDG.E.EL R7, [R4.64] ;  /* 0x0000002404077981 */ /* 0x000ea8000c2e1900 */
[----:B------:R-:W3:Y:S04]  /*0290*/  LDG.E.EL R19, [R4.64+0x10] ;  /* 0x0000102404137981 */ /* 0x000ee8000c2e1900 */
[----:B------:R-:W4:Y:S04]  /*02a0*/  LDG.E.EL R10, [R4.64+0x20] ;  /* 0x00002024040a7981 */ /* 0x000f28000c2e1900 */
[----:B------:R-:W5:Y:S04]  /*02b0*/  LDG.E.EL R11, [R4.64+0x30] ;  /* 0x00003024040b7981 */ /* 0x000f68000c2e1900 */
        /* <DEDUP_REMOVED lines=18> */
[----:B------:R-:W5:Y:S01]  /*03e0*/  LDG.E.EL R6, [R4.64+0x160] ;  /* 0x0001602404067981 */ /* 0x000f62000c2e1900 */
[----:B--2---:R-:W-:-:S03]  /*03f0*/  FMUL R9, R7, 59.866519927978515625 ;  /* 0x426f775107097820 */ /* 0x004fc60000400000 */
[----:B------:R-:W2:Y:S01]  /*0400*/  LDG.E.EL R7, [R4.64+0x170] ;  /* 0x0001702404077981 */ /* 0x000ea2000c2e1900 */
[----:B------:R-:W-:Y:S01]  /*0410*/  FFMA R22, R9, R9, R22 ;  /* 0x0000000909167223 */ /* 0x000fe20000000016 */
[----:B---3--:R-:W-:Y:S02]  /*0420*/  FMUL R19, R19, 59.866519927978515625 ;  /* 0x426f775113137820 */ /* 0x008fe40000400000 */
[----:B------:R-:W3:Y:S02]  /*0430*/  LDG.E.EL R9, [R4.64+0x180] ;  /* 0x0001802404097981 */ /* 0x000ee4000c2e1900 */
[----:B------:R-:W-:Y:S01]  /*0440*/  FFMA R22, R19, R19, R22 ;  /* 0x0000001313167223 */ /* 0x000fe20000000016 */
[----:B----4-:R-:W-:Y:S02]  /*0450*/  FMUL R19, R10, 59.866519927978515625 ;  /* 0x426f77510a137820 */ /* 0x010fe40000400000 */
[----:B------:R-:W4:Y:S02]  /*0460*/  LDG.E.EL R10, [R4.64+0x190] ;  /* 0x00019024040a7981 */ /* 0x000f24000c2e1900 */
[----:B------:R-:W-:Y:S01]  /*0470*/  FFMA R22, R19, R19, R22 ;  /* 0x0000001313167223 */ /* 0x000fe20000000016 */
[----:B-----5:R-:W-:-:S02]  /*0480*/  FMUL R19, R11, 59.866519927978515625 ;  /* 0x426f77510b137820 */ /* 0x020fc40000400000 */
[----:B------:R-:W5:Y:S02]  /*0490*/  LDG.E.EL R11, [R4.64+0x1a0] ;  /* 0x0001a024040b7981 */ /* 0x000f64000c2e1900 */
[----:B------:R-:W-:Y:S01]  /*04a0*/  FFMA R22, R19, R19, R22 ;  /* 0x0000001313167223 */ /* 0x000fe20000000016 */
[----:B------:R-:W-:Y:S02]  /*04b0*/  FMUL R19, R12, 59.866519927978515625 ;  /* 0x426f77510c137820 */ /* 0x000fe40000400000 */
[----:B------:R-:W5:Y:S02]  /*04c0*/  LDG.E.EL R12, [R4.64+0x1b0] ;  /* 0x0001b024040c7981 */ /* 0x000f64000c2e1900 */
[----:B------:R-:W-:Y:S01]  /*04d0*/  FFMA R22, R19, R19, R22 ;  /* 0x0000001313167223 */ /* 0x000fe20000000016 */
[----:B------:R-:W-:Y:S02]  /*04e0*/  FMUL R19, R13, 59.866519927978515625 ;  /* 0x426f77510d137820 */ /* 0x000fe40000400000 */
[----:B------:R-:W5:Y:S02]  /*04f0*/  LDG.E.EL R13, [R4.64+0x1c0] ;  /* 0x0001c024040d7981 */ /* 0x000f64000c2e1900 */
[----:B------:R-:W-:Y:S01]  /*0500*/  FFMA R22, R19, R19, R22 ;  /* 0x0000001313167223 */ /* 0x000fe20000000016 */
[----:B------:R-:W-:-:S02]  /*0510*/  FMUL R19, R14, 59.866519927978515625 ;  /* 0x426f77510e137820 */ /* 0x000fc40000400000 */
        /* <DEDUP_REMOVED lines=10> */
[----:B------:R-:W-:Y:S02]  /*05c0*/  FFMA R22, R19, R19, R22 ;  /* 0x0000001313167223 */ /* 0x000fe40000000016 */
[----:B------:R-:W5:Y:S01]  /*05d0*/  LDG.E.EL R19, [R4.64+0x210] ;  /* 0x0002102404137981 */ /* 0x000f62000c2e1900 */
[----:B------:R-:W-:-:S03]  /*05e0*/  FMUL R21, R20, 59.866519927978515625 ;  /* 0x426f775114157820 */ /* 0x000fc60000400000 */
[----:B------:R-:W5:Y:S01]  /*05f0*/  LDG.E.EL R20, [R4.64+0x220] ;  /* 0x0002202404147981 */ /* 0x000f62000c2e1900 */
[----:B------:R-:W-:-:S03]  /*0600*/  FFMA R35, R21, R21, R22 ;  /* 0x0000001515237223 */ /* 0x000fc60000000016 */
[----:B------:R-:W5:Y:S01]  /*0610*/  LDG.E.EL R21, [R4.64+0x230] ;  /* 0x0002302404157981 */ /* 0x000f62000c2e1900 */
[----:B------:R-:W-:-:S03]  /*0620*/  FMUL R26, R26, 59.866519927978515625 ;  /* 0x426f77511a1a7820 */ /* 0x000fc60000400000 */
[----:B------:R-:W5:Y:S01]  /*0630*/  LDG.E.EL R22, [R4.64+0x240] ;  /* 0x0002402404167981 */ /* 0x000f62000c2e1900 */
[----:B------:R-:W-:-:S03]  /*0640*/  FFMA R35, R26, R26, R35 ;  /* 0x0000001a1a237223 */ /* 0x000fc60000000023 */
[----:B------:R-:W5:Y:S01]  /*0650*/  LDG.E.EL R26, [R4.64+0x250] ;  /* 0x00025024041a7981 */ /* 0x000f62000c2e1900 */
[----:B------:R-:W-:Y:S01]  /*0660*/  FMUL R36, R29, 59.866519927978515625 ;  /* 0x426f77511d247820 */ /* 0x000fe20000400000 */
[----:B------:R-:W-:Y:S01]  /*0670*/  FMUL R32, R32, 59.866519927978515625 ;  /* 0x426f775120207820 */ /* 0x000fe20000400000 */
[----:B------:R-:W-:Y:S01]  /*0680*/  FMUL R34, R34, 59.866519927978515625 ;  /* 0x426f775122227820 */ /* 0x000fe20000400000 */
[----:B------:R-:W5:Y:S01]  /*0690*/  LDG.E.EL R29, [R4.64+0x260] ;  /* 0x00026024041d7981 */ /* 0x000f62000c2e1900 */
[----:B------:R-:W-:-:S04]  /*06a0*/  FFMA R35, R36, R36, R35 ;  /* 0x0000002424237223 */ /* 0x000fc80000000023 */
[----:B------:R-:W-:Y:S01]  /*06b0*/  FFMA R35, R32, R32, R35 ;  /* 0x0000002020237223 */ /* 0x000fe20000000023 */
[----:B------:R-:W-:Y:S02]  /*06c0*/  FMUL R32, R33, 59.866519927978515625 ;  /* 0x426f775121207820 */ /* 0x000fe40000400000 */
[----:B------:R0:W5:Y:S02]  /*06d0*/  LDG.E.EL R33, [R4.64+0x3e0] ;  /* 0x0003e02404217981 */ /* 0x000164000c2e1900 */
[----:B------:R-:W-:Y:S01]  /*06e0*/  FFMA R35, R32, R32, R35 ;  /* 0x0000002020237223 */ /* 0x000fe20000000023 */
[----:B------:R-:W-:Y:S02]  /*06f0*/  FMUL R32, R30, 59.866519927978515625 ;  /* 0x426f77511e207820 */ /* 0x000fe40000400000 */
[----:B------:R-:W5:Y:S01]  /*0700*/  LDG.E.EL R30, [R4.64+0x270] ;  /* 0x00027024041e7981 */ /* 0x000f62000c2e1900 */
[----:B------:R-:W-:-:S04]  /*0710*/  FFMA R35, R34, R34, R35 ;  /* 0x0000002222237223 */ /* 0x000fc80000000023 */
        /* <DEDUP_REMOVED lines=19> */
[----:B--2---:R-:W-:Y:S02]  /*0850*/  FMUL R32, R7, 59.866519927978515625 ;  /* 0x426f775107207820 */ /* 0x004fe40000400000 */
[----:B------:R0:W2:Y:S02]  /*0860*/  LDG.E.EL R7, [R4.64+0x2e0] ;  /* 0x0002e02404077981 */ /* 0x0000a4000c2e1900 */
[----:B------:R-:W-:Y:S01]  /*0870*/  FFMA R35, R32, R32, R35 ;  /* 0x0000002020237223 */ /* 0x000fe20000000023 */
[----:B---3--:R-:W-:Y:S02]  /*0880*/  FMUL R32, R9, 59.866519927978515625 ;  /* 0x426f775109207820 */ /* 0x008fe40000400000 */
[----:B------:R0:W3:Y:S02]  /*0890*/  LDG.E.EL R9, [R4.64+0x2f0] ;  /* 0x0002f02404097981 */ /* 0x0000e4000c2e1900 */
[----:B------:R-:W-:Y:S01]  /*08a0*/  FFMA R35, R32, R32, R35 ;  /* 0x0000002020237223 */ /* 0x000fe20000000023 */
[----:B----4-:R-:W-:-:S02]  /*08b0*/  FMUL R32, R10, 59.866519927978515625 ;  /* 0x426f77510a207820 */ /* 0x010fc40000400000 */
[----:B------:R0:W4:Y:S02]  /*08c0*/  LDG.E.EL R10, [R4.64+0x300] ;  /* 0x00030024040a7981 */ /* 0x000124000c2e1900 */
[----:B------:R-:W-:Y:S01]  /*08d0*/  FFMA R35, R32, R32, R35 ;  /* 0x0000002020237223 */ /* 0x000fe20000000023 */
[----:B-----5:R-:W-:Y:S02]  /*08e0*/  FMUL R32, R11, 59.866519927978515625 ;  /* 0x426f77510b207820 */ /* 0x020fe40000400000 */
[----:B------:R0:W5:Y:S02]  /*08f0*/  LDG.E.EL R11, [R4.64+0x310] ;  /* 0x00031024040b7981 */ /* 0x000164000c2e1900 */
[----:B------:R-:W-:Y:S01]  /*0900*/  FFMA R35, R32, R32, R35 ;  /* 0x0000002020237223 */ /* 0x000fe20000000023 */
[----:B------:R-:W-:Y:S02]  /*0910*/  FMUL R32, R12, 59.866519927978515625 ;  /* 0x426f77510c207820 */ /* 0x000fe40000400000 */
[----:B------:R0:W5:Y:S02]  /*0920*/  LDG.E.EL R12, [R4.64+0x320] ;  /* 0x00032024040c7981 */ /* 0x000164000c2e1900 */
[----:B------:R-:W-:Y:S01]  /*0930*/  FFMA R35, R32, R32, R35 ;  /* 0x0000002020237223 */ /* 0x000fe20000000023 */
[----:B------:R-:W-:-:S02]  /*0940*/  FMUL R32, R13, 59.866519927978515625 ;  /* 0x426f77510d207820 */ /* 0x000fc40000400000 */
[----:B------:R0:W5:Y:S02]  /*0950*/  LDG.E.EL R13, [R4.64+0x330] ;  /* 0x00033024040d7981 */ /* 0x000164000c2e1900 */
[----:B------:R-:W-:Y:S01]  /*0960*/  FFMA R35, R32, R32, R35 ;  /* 0x0000002020237223 */ /* 0x000fe20000000023 */
[----:B------:R-:W-:Y:S02]  /*0970*/  FMUL R32, R14, 59.866519927978515625 ;  /* 0x426f77510e207820 */ /* 0x000fe40000400000 */
        /* <DEDUP_REMOVED lines=22> */
[----:B------:R-:W-:-:S02]  /*0ae0*/  FFMA R35, R32, R32, R35 ;  /* 0x0000002020237223 */ /* 0x000fc40000000023 */
[----:B------:R0:W5:Y:S01]  /*0af0*/  LDG.E.EL R32, [R4.64+0x3c0] ;  /* 0x0003c02404207981 */ /* 0x000162000c2e1900 */
[----:B------:R-:W-:-:S03]  /*0b00*/  FMUL R34, R26, 59.866519927978515625 ;  /* 0x426f77511a227820 */ /* 0x000fc60000400000 */
[----:B------:R0:W5:Y:S01]  /*0b10*/  LDG.E.EL R26, [R4.64+0x3d0] ;  /* 0x0003d024041a7981 */ /* 0x000162000c2e1900 */
[----:B------:R-:W-:-:S03]  /*0b20*/  FFMA R35, R34, R34, R35 ;  /* 0x0000002222237223 */ /* 0x000fc60000000023 */
[----:B------:R0:W5:Y:S01]  /*0b30*/  LDG.E.EL R34, [R4.64+0x3f0] ;  /* 0x0003f02404227981 */ /* 0x000162000c2e1900 */
[----:B------:R-:W-:Y:S01]  /*0b40*/  FMUL R36, R29, 59.866519927978515625 ;  /* 0x426f77511d247820 */ /* 0x000fe20000400000 */
[----:B------:R-:W-:-:S03]  /*0b50*/  FMUL R30, R30, 59.866519927978515625 ;  /* 0x426f77511e1e7820 */ /* 0x000fc60000400000 */
[----:B------:R-:W-:-:S04]  /*0b60*/  FFMA R35, R36, R36, R35 ;  /* 0x0000002424237223 */ /* 0x000fc80000000023 */
[----:B------:R-:W-:Y:S01]  /*0b70*/  FFMA R35, R30, R30, R35 ;  /* 0x0000001e1e237223 */ /* 0x000fe20000000023 */
[----:B------:R-:W-:-:S04]  /*0b80*/  FMUL R28, R28, 59.866519927978515625 ;  /* 0x426f77511c1c7820 */ /* 0x000fc80000400000 */
        /* <DEDUP_REMOVED lines=11> */
[----:B------:R-:W-:-:S04]  /*0c40*/  IADD3 R31, R31, 0x100, RZ ;  /* 0x000001001f1f7810 */ /* 0x000fc80007ffe0ff */
[----:B------:R-:W-:Y:S02]  /*0c50*/  ISETP.GE.U32.AND P0, PT, R31, 0xdfc, PT ;  /* 0x00000dfc1f00780c */ /* 0x000fe40003f06070 */
[----:B0-----:R-:W-:-:S04]  /*0c60*/  IADD3 R4, P1, R4, 0x400, RZ ;  /* 0x0000040004047810 */ /* 0x001fc80007f3e0ff */
[----:B------:R-:W-:Y:S01]  /*0c70*/  IADD3.X R5, RZ, R5, RZ, P1, !PT ;  /* 0x00000005ff057210 */ /* 0x000fe20000ffe4ff */
[----:B--2---:R-:W-:-:S04]  /*0c80*/  FMUL R0, R7, 59.866519927978515625 ;  /* 0x426f775107007820 */ /* 0x004fc80000400000 */
[----:B------:R-:W-:Y:S01]  /*0c90*/  FFMA R35, R0, R0, R35 ;  /* 0x0000000000237223 */ /* 0x000fe20000000023 */
[----:B---3--:R-:W-:-:S04]  /*0ca0*/  FMUL R0, R9, 59.866519927978515625 ;  /* 0x426f775109007820 */ /* 0x008fc80000400000 */
[----:B------:R-:W-:Y:S01]  /*0cb0*/  FFMA R35, R0, R0, R35 ;  /* 0x0000000000237223 */ /* 0x000fe20000000023 */
[----:B----4-:R-:W-:-:S04]  /*0cc0*/  FMUL R10, R10, 59.866519927978515625 ;  /* 0x426f77510a0a7820 */ /* 0x010fc80000400000 */
[----:B------:R-:W-:Y:S01]  /*0cd0*/  FFMA R35, R10, R10, R35 ;  /* 0x0000000a0a237223 */ /* 0x000fe20000000023 */
[----:B-----5:R-:W-:-:S04]  /*0ce0*/  FMUL R0, R11, 59.866519927978515625 ;  /* 0x426f77510b007820 */ /* 0x020fc80000400000 */
        /* <DEDUP_REMOVED lines=21> */
[----:B------:R-:W-:Y:S01]  /*0e40*/  FMUL R32, R32, 59.866519927978515625 ;  /* 0x426f775120207820 */ /* 0x000fe20000400000 */
[----:B------:R-:W-:-:S03]  /*0e50*/  FMUL R26, R26, 59.866519927978515625 ;  /* 0x426f77511a1a7820 */ /* 0x000fc60000400000 */
[----:B------:R-:W-:Y:S01]  /*0e60*/  FFMA R35, R32, R32, R35 ;  /* 0x0000002020237223 */ /* 0x000fe20000000023 */
[----:B------:R-:W-:-:S03]  /*0e70*/  FMUL R0, R33, 59.866519927978515625 ;  /* 0x426f775121007820 */ /* 0x000fc60000400000 */
[----:B------:R-:W-:Y:S01]  /*0e80*/  FFMA R35, R26, R26, R35 ;  /* 0x0000001a1a237223 */ /* 0x000fe20000000023 */
[----:B------:R-:W-:-:S03]  /*0e90*/  FMUL R34, R34, 59.866519927978515625 ;  /* 0x426f775122227820 */ /* 0x000fc60000400000 */
[----:B------:R-:W-:-:S04]  /*0ea0*/  FFMA R35, R0, R0, R35 ;  /* 0x0000000000237223 */ /* 0x000fc80000000023 */
[----:B------:R-:W-:Y:S01]  /*0eb0*/  FFMA R22, R34, R34, R35 ;  /* 0x0000002222167223 */ /* 0x000fe20000000023 */
[----:B------:R-:W-:Y:S05]  /*0ec0*/  @!P0 BRA `(.L_x_4) ;  /* 0xfffff3b000008947 */ /* 0x000fea000383ffff */
[----:B------:R-:W-:Y:S05]  /*0ed0*/  BRA `(.L_x_5) ;  /* 0x0000025000007947 */ /* 0x000fea0003800000 */
.L_x_3:
[----:B------:R-:W-:Y:S01]  /*0ee0*/  IMAD.WIDE.U32 R4, R4, 0x4, RZ ;  /* 0x0000000404047825 */ /* 0x000fe200078e00ff */
[----:B------:R-:W-:Y:S02]  /*0ef0*/  MOV R22, RZ ;  /* 0x000000ff00167202 */ /* 0x000fe40000000f00 */
[----:B------:R-:W-:Y:S02]  /*0f00*/  MOV R19, 0xfffffffc ;  /* 0xfffffffc00137802 */ /* 0x000fe40000000f00 */
[----:B------:R-:W-:Y:S02]  /*0f10*/  LOP3.LUT R16, R24, R4, RZ, 0xfc, !PT ;  /* 0x0000000418107212 */ /* 0x000fe400078efcff */
[----:B------:R-:W-:Y:S02]  /*0f20*/  LOP3.LUT R4, R2, R5, RZ, 0xfc, !PT ;  /* 0x0000000502047212 */ /* 0x000fe400078efcff */
[----:B------:R-:W-:-:S04]  /*0f30*/  IADD3 R16, P0, R16, c[0x0][0x168], RZ ;  /* 0x00005a0010107a10 */ /* 0x000fc80007f1e0ff */
[----:B------:R-:W-:-:S02]  /*0f40*/  IADD3.X R17, R4, c[0x0][0x16c], RZ, P0, !PT ;  /* 0x00005b0004117a10 */ /* 0x000fc400007fe4ff */
.L_x_6:
[----:B------:R-:W-:Y:S01]  /*0f50*/  IADD3 R19, R19, 0x4, RZ ;  /* 0x0000000413137810 */ /* 0x000fe20007ffe0ff */
[----:B------:R-:W-:Y:S01]  /*0f60*/  UMOV UR8, 32@lo(assertMessage_0) ;  /* 0x0000000000087882 */ /* 0x000fe20000000000 */
[----:B------:R-:W-:Y:S01]  /*0f70*/  MOV R8, 0x373 ;  /* 0x0000037300087802 */ /* 0x000fe20000000f00 */
[----:B------:R-:W-:Y:S01]  /*0f80*/  UMOV UR9, 32@hi(assertMessage_0) ;  /* 0x0000000000097882 */ /* 0x000fe20000000000 */
[----:B------:R-:W-:Y:S01]  /*0f90*/  ISETP.GE.U32.AND P0, PT, R19, 0xdfc, PT ;  /* 0x00000dfc1300780c */ /* 0x000fe20003f06070 */
[----:B------:R-:W-:Y:S01]  /*0fa0*/  UMOV UR6, 32@lo(assertFile_0) ;  /* 0x0000000000067882 */ /* 0x000fe20000000000 */
[----:B------:R-:W-:Y:S01]  /*0fb0*/  MOV R12, 0x1 ;  /* 0x00000001000c7802 */ /* 0x000fe20000000f00 */
[----:B------:R-:W-:Y:S01]  /*0fc0*/  UMOV UR7, 32@hi(assertFile_0) ;  /* 0x0000000000077882 */ /* 0x000fe20000000000 */
[----:B------:R-:W-:Y:S01]  /*0fd0*/  MOV R13, RZ ;  /* 0x000000ff000d7202 */ /* 0x000fe20000000f00 */
[----:B------:R-:W-:Y:S01]  /*0fe0*/  UMOV UR4, 32@lo(assertFunc_0) ;  /* 0x0000000000047882 */ /* 0x000fe20000000000 */
[----:B------:R-:W-:Y:S01]  /*0ff0*/  MOV R4, UR8 ;  /* 0x0000000800047c02 */ /* 0x000fe20008000f00 */
[----:B------:R-:W-:Y:S01]  /*1000*/  UMOV UR5, 32@hi(assertFunc_0) ;  /* 0x0000000000057882 */ /* 0x000fe20000000000 */
[----:B------:R-:W-:-:S02]  /*1010*/  MOV R5, UR9 ;  /* 0x0000000900057c02 */ /* 0x000fc40008000f00 */
[----:B------:R-:W-:Y:S02]  /*1020*/  P2R R0, PR, RZ, 0x1 ;  /* 0x00000001ff007803 */ /* 0x000fe40000000000 */
[----:B------:R-:W-:Y:S02]  /*1030*/  MOV R6, UR6 ;  /* 0x0000000600067c02 */ /* 0x000fe40008000f00 */
[----:B------:R-:W-:Y:S02]  /*1040*/  MOV R7, UR7 ;  /* 0x0000000700077c02 */ /* 0x000fe40008000f00 */
[----:B------:R-:W-:Y:S02]  /*1050*/  MOV R10, UR4 ;  /* 0x00000004000a7c02 */ /* 0x000fe40008000f00 */
[----:B------:R-:W-:Y:S02]  /*1060*/  MOV R11, UR5 ;  /* 0x00000005000b7c02 */ /* 0x000fe40008000f00 */
[----:B------:R-:W-:-:S02]  /*1070*/  MOV R20, 32@lo((triton__0d1d2d3d4de5de + .L_x_0@srel)) ;  /* 0x0000000000147802 */ /* 0x000fc40000000f00 */
[----:B------:R-:W-:-:S04]  /*1080*/  MOV R21, 32@hi((triton__0d1d2d3d4de5de + .L_x_0@srel)) ;  /* 0x0000000000157802 */ /* 0x000fc80000000f00 */
[----:B------:R-:W-:Y:S05]  /*1090*/  CALL.ABS.NOINC `(__assertfail) ;  /* 0x0000000000007943 */ /* 0x000fea0003c00000 */
.L_x_0:
[----:B------:R-:W-:Y:S02]  /*10a0*/  MOV R4, R16 ;  /* 0x0000001000047202 */ /* 0x000fe40000000f00 */
[----:B------:R-:W-:-:S05]  /*10b0*/  MOV R5, R17 ;  /* 0x0000001100057202 */ /* 0x000fca0000000f00 */
[----:B------:R-:W2:Y:S01]  /*10c0*/  LDG.E.EL R0, [R4.64] ;  /* 0x0000002404007981 */ /* 0x000ea2000c2e1900 */
[----:B------:R-:W-:Y:S02]  /*10d0*/  ISETP.GE.U32.AND P6, PT, R19, 0xdfc, PT ;  /* 0x00000dfc1300780c */ /* 0x000fe40003fc6070 */
[----:B------:R-:W-:-:S04]  /*10e0*/  IADD3 R16, P0, R16, 0x10, RZ ;  /* 0x0000001010107810 */ /* 0x000fc80007f1e0ff */
[----:B------:R-:W-:Y:S01]  /*10f0*/  IADD3.X R17, RZ, R17, RZ, P0, !PT ;  /* 0x00000011ff117210 */ /* 0x000fe200007fe4ff */
[----:B--2---:R-:W-:-:S04]  /*1100*/  FMUL R3, R0, 59.866519927978515625 ;  /* 0x426f775100037820 */ /* 0x004fc80000400000 */
[----:B------:R-:W-:Y:S02]  /*1110*/  FFMA R22, R3, R3, R22 ;  /* 0x0000000303167223 */ /* 0x000fe40000000016 */
[----:B------:R-:W-:Y:S05]  /*1120*/  @!P6 BRA `(.L_x_6) ;  /* 0xfffffe200000e947 */ /* 0x000fea000383ffff */
.L_x_5:
[----:B------:R-:W-:Y:S05]  /*1130*/  BSYNC B6 ;  /* 0x0000000000067941 */ /* 0x000fea0003800000 */
.L_x_2:
[----:B------:R-:W-:Y:S05]  /*1140*/  BRA.DIV ~URZ, `(.L_x_7) ;  /* 0x000014427f007947 */ /* 0x000fea000b800000 */
[----:B------:R-:W0:Y:S02]  /*1150*/  SHFL.BFLY PT, R3, R22, 0x2, 0x1f ;  /* 0x0c401f0016037f89 */ /* 0x000e2400000e0000 */
[----:B0-----:R-:W-:-:S05]  /*1160*/  FADD R3, R3, R22 ;  /* 0x0000001603037221 */ /* 0x001fca0000000000 */
[----:B------:R0:W1:Y:S02]  /*1170*/  SHFL.BFLY PT, R0, R3, 0x1, 0x1f ;  /* 0x0c201f0003007f89 */ /* 0x00006400000e0000 */
.L_x_11:
[----:B------:R-:W2:Y:S01]  /*1180*/  S2R R4, SR_TID.X ;  /* 0x0000000000047919 */ /* 0x000ea20000002100 */
[----:B------:R-:W-:Y:S01]  /*1190*/  ISETP.NE.AND P0, PT, R23, RZ, PT ;  /* 0x000000ff1700720c */ /* 0x000fe20003f05270 */
[----:B-1----:R-:W-:Y:S01]  /*11a0*/  FADD R0, R0, R3 ;  /* 0x0000000300007221 */ /* 0x002fe20000000000 */
[----:B------:R-:W-:-:S05]  /*11b0*/  MOV R5, 0x39924925 ;  /* 0x3992492500057802 */ /* 0x000fca0000000f00 */
[----:B------:R-:W-:Y:S01]  /*11c0*/  FFMA R0, R0, R5, 9.9999997473787516356e-06 ;  /* 0x3727c5ac00007423 */ /* 0x000fe20000000005 */
[----:B--2---:R-:W-:Y:S02]  /*11d0*/  SHF.R.U32.HI R9, RZ, 0x2, R4 ;  /* 0x00000002ff097819 */ /* 0x004fe40000011604 */
[----:B------:R-:W-:Y:S02]  /*11e0*/  LOP3.LUT R10, R4, 0x3, RZ, 0xc0, !PT ;  /* 0x00000003040a7812 */ /* 0x000fe400078ec0ff */
[----:B------:R-:W-:Y:S01]  /*11f0*/  SGXT.U32 R9, R9, 0x6 ;  /* 0x000000060909781a */ /* 0x000fe20000000000 */
[----:B------:R-:W-:Y:S05]  /*1200*/  @P0 BRA `(.L_x_8) ;  /* 0x0000108000000947 */ /* 0x000fea0003800000 */
[----:B0-----:R-:W-:-:S05]  /*1210*/  IMAD.WIDE.U32 R6, R10, 0x4, RZ ;  /* 0x000000040a067825 */ /* 0x001fca00078e00ff */
[----:B------:R-:W-:Y:S02]  /*1220*/  LOP3.LUT R4, R24, R6, RZ, 0xfc, !PT ;  /* 0x0000000618047212 */ /* 0x000fe400078efcff */
[----:B------:R-:W-:Y:S02]  /*1230*/  LOP3.LUT R2, R2, R7, RZ, 0xfc, !PT ;  /* 0x0000000702027212 */ /* 0x000fe400078efcff */
[----:B------:R-:W-:Y:S02]  /*1240*/  IADD3 R4, P1, R4, c[0x0][0x168], RZ ;  /* 0x00005a0004047a10 */ /* 0x000fe40007f3e0ff */
[----:B------:R-:W-:Y:S02]  /*1250*/  IADD3 R6, P0, R6, c[0x0][0x170], RZ ;  /* 0x00005c0006067a10 */ /* 0x000fe40007f1e0ff */
[----:B------:R-:W-:Y:S02]  /*1260*/  IADD3.X R5, R2, c[0x0][0x16c], RZ, P1, !PT ;  /* 0x00005b0002057a10 */ /* 0x000fe40000ffe4ff */
[----:B------:R-:W-:-:S03]  /*1270*/  IADD3.X R7, R7, c[0x0][0x174], RZ, P0, !PT ;  /* 0x00005d0007077a10 */ /* 0x000fc600007fe4ff */
[----:B------:R-:W2:Y:S04]  /*1280*/  LDG.E.EF R3, [R4.64] ;  /* 0x0000002404037981 */ /* 0x000ea8000c0e1900 */
[----:B------:R-:W3:Y:S01]  /*1290*/  LDG.E.EL R2, [R6.64] ;  /* 0x0000002406027981 */ /* 0x000ee2000c2e1900 */
[----:B------:R-:W0:Y:S01]  /*12a0*/  MUFU.RSQ R0, R0 ;  /* 0x0000000000007308 */ /* 0x000e220000001400 */
[----:B------:R-:W-:Y:S01]  /*12b0*/  LEA R18, R18, R9, 0x6 ;  /* 0x0000000912127211 */ /* 0x000fe200078e30ff */
[----:B--2---:R-:W-:Y:S01]  /*12c0*/  FMUL R3, R3, 59.866519927978515625 ;  /* 0x426f775103037820 */ /* 0x004fe20000400000 */
[----:B---3--:R-:W-:-:S03]  /*12d0*/  FADD R2, R2, 1 ;  /* 0x3f80000002027421 */ /* 0x008fc60000000000 */
[----:B0-----:R-:W-:-:S04]  /*12e0*/  FMUL R3, R0, R3 ;  /* 0x0000000300037220 */ /* 0x001fc80000400000 */
[----:B------:R-:W-:Y:S01]  /*12f0*/  FMUL R8, R3, R2 ;  /* 0x0000000203087220 */ /* 0x000fe20000400000 */
[----:B------:R-:W-:Y:S01]  /*1300*/  MOV R2, 0x2 ;  /* 0x0000000200027802 */ /* 0x000fe20000000f00 */
[----:B------:R-:W-:-:S03]  /*1310*/  IMAD R3, R18, 0xe00, R10 ;  /* 0x00000e0012037824 */ /* 0x000fc600078e020a */
[----:B------:R-:W-:Y:S01]  /*1320*/  F2FP.BF16.F32.PACK_AB R10, RZ, R8 ;  /* 0x00000008ff0a723e */ /* 0x000fe200000010ff */
[----:B------:R-:W-:-:S03]  /*1330*/  IMAD.WIDE R8, R3, R2, c[0x0][0x178] ;  /* 0x00005e0003087625 */ /* 0x000fc600078e0202 */
[----:B------:R-:W-:-:S05]  /*1340*/  PRMT R12, R10, 0x7610, R12 ;  /* 0x000076100a0c7816 */ /* 0x000fca000000000c */
[----:B------:R0:W-:Y:S04]  /*1350*/  STG.E.U16 [R8.64], R12 ;  /* 0x0000000c08007986 */ /* 0x0001e8000c101524 */
[----:B------:R-:W2:Y:S04]  /*1360*/  LDG.E.EF R11, [R4.64+0x10] ;  /* 0x00001024040b7981 */ /* 0x000ea8000c0e1900 */
[----:B------:R-:W3:Y:S01]  /*1370*/  LDG.E.EL R10, [R6.64+0x10] ;  /* 0x00001024060a7981 */ /* 0x000ee2000c2e1900 */
[----:B--2---:R-:W-:Y:S01]  /*1380*/  FMUL R11, R11, 59.866519927978515625 ;  /* 0x426f77510b0b7820 */ /* 0x004fe20000400000 */
[----:B---3--:R-:W-:-:S03]  /*1390*/  FADD R10, R10, 1 ;  /* 0x3f8000000a0a7421 */ /* 0x008fc60000000000 */
[----:B------:R-:W-:-:S04]  /*13a0*/  FMUL R11, R0, R11 ;  /* 0x0000000b000b7220 */ /* 0x000fc80000400000 */
[----:B------:R-:W-:Y:S01]  /*13b0*/  FMUL R10, R11, R10 ;  /* 0x0000000a0b0a7220 */ /* 0x000fe20000400000 */
[----:B------:R-:W-:-:S04]  /*13c0*/  IADD3 R11, R3, 0x4, RZ ;  /* 0x00000004030b7810 */ /* 0x000fc80007ffe0ff */
[----:B0-----:R-:W-:Y:S01]  /*13d0*/  F2FP.BF16.F32.PACK_AB R9, RZ, R10 ;  /* 0x0000000aff09723e */ /* 0x001fe200000010ff */
[----:B------:R-:W-:-:S03]  /*13e0*/  IMAD.WIDE R10, R11, R2, c[0x0][0x178] ;  /* 0x00005e000b0a7625 */ /* 0x000fc600078e0202 */
[----:B------:R-:W-:-:S05]  /*13f0*/  PRMT R14, R9, 0x7610, R14 ;  /* 0x00007610090e7816 */ /* 0x000fca000000000e */
[----:B------:R0:W-:Y:S04]  /*1400*/  STG.E.U16 [R10.64], R14 ;  /* 0x0000000e0a007986 */ /* 0x0001e8000c101524 */
[----:B------:R1:W2:Y:S04]  /*1410*/  LDG.E.EF R9, [R4.64+0x20] ;  /* 0x0000202404097981 */ /* 0x0002a8000c0e1900 */
[----:B------:R3:W4:Y:S01]  /*1420*/  LDG.E.EL R8, [R6.64+0x20] ;  /* 0x0000202406087981 */ /* 0x000722000c2e1900 */
[----:B------:R-:W-:-:S05]  /*1430*/  IADD3 R13, R3, 0x8, RZ ;  /* 0x00000008030d7810 */ /* 0x000fca0007ffe0ff */
[----:B------:R-:W-:Y:S01]  /*1440*/  IMAD.WIDE R12, R13, R2, c[0x0][0x178] ;  /* 0x00005e000d0c7625 */ /* 0x000fe200078e0202 */
[----:B-1----:R-:W-:Y:S02]  /*1450*/  IADD3 R4, P0, R4, 0x30, RZ ;  /* 0x0000003004047810 */ /* 0x002fe40007f1e0ff */
[----:B---3--:R-:W-:Y:S02]  /*1460*/  IADD3 R6, P1, R6, 0x30, RZ ;  /* 0x0000003006067810 */ /* 0x008fe40007f3e0ff */
[----:B------:R-:W-:Y:S02]  /*1470*/  IADD3.X R5, RZ, R5, RZ, P0, !PT ;  /* 0x00000005ff057210 */ /* 0x000fe400007fe4ff */
[----:B------:R-:W-:Y:S01]  /*1480*/  IADD3.X R7, RZ, R7, RZ, P1, !PT ;  /* 0x00000007ff077210 */ /* 0x000fe20000ffe4ff */
[----:B--2---:R-:W-:Y:S01]  /*1490*/  FMUL R9, R9, 59.866519927978515625 ;  /* 0x426f775109097820 */ /* 0x004fe20000400000 */
[----:B----4-:R-:W-:-:S03]  /*14a0*/  FADD R8, R8, 1 ;  /* 0x3f80000008087421 */ /* 0x010fc60000000000 */
[----:B------:R-:W-:-:S04]  /*14b0*/  FMUL R9, R0, R9 ;  /* 0x0000000900097220 */ /* 0x000fc80000400000 */
[----:B------:R-:W-:-:S05]  /*14c0*/  FMUL R8, R9, R8 ;  /* 0x0000000809087220 */ /* 0x000fca0000400000 */
[----:B------:R-:W-:-:S04]  /*14d0*/  F2FP.BF16.F32.PACK_AB R8, RZ, R8 ;  /* 0x00000008ff08723e */ /* 0x000fc800000010ff */
[----:B------:R-:W-:Y:S02]  /*14e0*/  PRMT R9, R8, 0x7610, R9 ;  /* 0x0000761008097816 */ /* 0x000fe40000000009 */
[----:B------:R-:W-:-:S03]  /*14f0*/  MOV R8, 0x8 ;  /* 0x0000000800087802 */ /* 0x000fc60000000f00 */
[----:B------:R0:W-:Y:S04]  /*1500*/  STG.E.U16 [R12.64], R9 ;  /* 0x000000090c007986 */ /* 0x0001e8000c101524 */
.L_x_9:
[----:B01----:R-:W2:Y:S04]  /*1510*/  LDG.E.EF R10, [R4.64] ;  /* 0x00000024040a7981 */ /* 0x003ea8000c0e1900 */
[----:B------:R-:W3:Y:S01]  /*1520*/  LDG.E.EL R9, [R6.64] ;  /* 0x0000002406097981 */ /* 0x000ee2000c2e1900 */
[----:B--2---:R-:W-:Y:S01]  /*1530*/  FMUL R11, R10, 59.866519927978515625 ;  /* 0x426f77510a0b7820 */ /* 0x004fe20000400000 */
[----:B---3--:R-:W-:-:S03]  /*1540*/  FADD R10, R9, 1 ;  /* 0x3f800000090a7421 */ /* 0x008fc60000000000 */
[----:B------:R-:W-:-:S04]  /*1550*/  FMUL R11, R0, R11 ;  /* 0x0000000b000b7220 */ /* 0x000fc80000400000 */
[----:B------:R-:W-:Y:S01]  /*1560*/  FMUL R10, R11, R10 ;  /* 0x0000000a0b0a7220 */ /* 0x000fe20000400000 */
[----:B------:R-:W-:-:S04]  /*1570*/  IADD3 R11, R3, 0x4, R8 ;  /* 0x00000004030b7810 */ /* 0x000fc80007ffe008 */
        /* <DEDUP_REMOVED lines=15> */
[----:B0-----:R-:W2:Y:S04]  /*1670*/  LDG.E.EF R10, [R4.64+0x20] ;  /* 0x00002024040a7981 */ /* 0x001ea8000c0e1900 */
        /* <DEDUP_REMOVED lines=10> */
[----:B-1----:R-:W2:Y:S04]  /*1720*/  LDG.E.EF R12, [R4.64+0x30] ;  /* 0x00003024040c7981 */ /* 0x002ea8000c0e1900 */
        /* <DEDUP_REMOVED lines=164> */
[----:B0-----:R0:W2:Y:S04]  /*2170*/  LDG.E.EF R10, [R4.64+0x120] ;  /* 0x00012024040a7981 */ /* 0x0010a8000c0e1900 */
[----:B------:R3:W4:Y:S01]  /*2180*/  LDG.E.EL R9, [R6.64+0x120] ;  /* 0x0001202406097981 */ /* 0x000722000c2e1900 */
[----:B------:R-:W-:-:S04]  /*2190*/  IADD3 R8, R8, 0x4c, RZ ;  /* 0x0000004c08087810 */ /* 0x000fc80007ffe0ff */
[----:B------:R-:W-:Y:S02]  /*21a0*/  ISETP.GE.U32.AND P0, PT, R8, 0xdfc, PT ;  /* 0x00000dfc0800780c */ /* 0x000fe40003f06070 */
[----:B0-----:R-:W-:Y:S02]  /*21b0*/  IADD3 R4, P1, R4, 0x130, RZ ;  /* 0x0000013004047810 */ /* 0x001fe40007f3e0ff */
[----:B---3--:R-:W-:Y:S02]  /*21c0*/  IADD3 R6, P2, R6, 0x130, RZ ;  /* 0x0000013006067810 */ /* 0x008fe40007f5e0ff */
[----:B------:R-:W-:Y:S02]  /*21d0*/  IADD3.X R5, RZ, R5, RZ, P1, !PT ;  /* 0x00000005ff057210 */ /* 0x000fe40000ffe4ff */
[----:B------:R-:W-:Y:S01]  /*21e0*/  IADD3.X R7, RZ, R7, RZ, P2, !PT ;  /* 0x00000007ff077210 */ /* 0x000fe200017fe4ff */
[----:B--2---:R-:W-:Y:S01]  /*21f0*/  FMUL R11, R10, 59.866519927978515625 ;  /* 0x426f77510a0b7820 */ /* 0x004fe20000400000 */
[----:B----4-:R-:W-:-:S03]  /*2200*/  FADD R10, R9, 1 ;  /* 0x3f800000090a7421 */ /* 0x010fc60000000000 */
[----:B------:R-:W-:-:S04]  /*2210*/  FMUL R11, R0, R11 ;  /* 0x0000000b000b7220 */ /* 0x000fc80000400000 */
[----:B------:R-:W-:Y:S01]  /*2220*/  FMUL R10, R11, R10 ;  /* 0x0000000a0b0a7220 */ /* 0x000fe20000400000 */
[----:B------:R-:W-:-:S04]  /*2230*/  IADD3 R11, R3, R8, RZ ;  /* 0x00000008030b7210 */ /* 0x000fc80007ffe0ff */
[----:B------:R-:W-:Y:S01]  /*2240*/  F2FP.BF16.F32.PACK_AB R9, RZ, R10 ;  /* 0x0000000aff09723e */ /* 0x000fe200000010ff */
[----:B------:R-:W-:-:S05]  /*2250*/  IMAD.WIDE R10, R11, R2, c[0x0][0x178] ;  /* 0x00005e000b0a7625 */ /* 0x000fca00078e0202 */
[----:B------:R1:W-:Y:S01]  /*2260*/  STG.E.U16 [R10.64], R9 ;  /* 0x000000090a007986 */ /* 0x0003e2000c101524 */
[----:B------:R-:W-:Y:S05]  /*2270*/  @!P0 BRA `(.L_x_9) ;  /* 0xfffff29000008947 */ /* 0x000fea000383ffff */
[----:B------:R-:W-:Y:S05]  /*2280*/  EXIT ;  /* 0x000000000000794d */ /* 0x000fea0003800000 */
.L_x_8:
[----:B------:R-:W-:Y:S01]  /*2290*/  IMAD.WIDE.U32 R4, R10, 0x4, RZ ;  /* 0x000000040a047825 */ /* 0x000fe200078e00ff */
[----:B------:R1:W2:Y:S01]  /*22a0*/  MUFU.RSQ R16, R0 ;  /* 0x0000000000107308 */ /* 0x0002a20000001400 */
[----:B0-----:R-:W-:-:S03]  /*22b0*/  LEA R3, R18, R9, 0x6 ;  /* 0x0000000912037211 */ /* 0x001fc600078e30ff */
[----:B------:R-:W-:Y:S02]  /*22c0*/  LOP3.LUT R24, R24, R4, RZ, 0xfc, !PT ;  /* 0x0000000418187212 */ /* 0x000fe400078efcff */
[----:B------:R-:W-:Y:S02]  /*22d0*/  IADD3 R22, P1, R4, c[0x0][0x170], RZ ;  /* 0x00005c0004167a10 */ /* 0x000fe40007f3e0ff */
[----:B------:R-:W-:Y:S02]  /*22e0*/  IADD3 R18, P0, R24, c[0x0][0x168], RZ ;  /* 0x00005a0018127a10 */ /* 0x000fe40007f1e0ff */
[----:B------:R-:W-:Y:S01]  /*22f0*/  LOP3.LUT R19, R2, R5, RZ, 0xfc, !PT ;  /* 0x0000000502137212 */ /* 0x000fe200078efcff */
[----:B------:R-:W-:Y:S01]  /*2300*/  IMAD R2, R3, 0xe00, R10 ;  /* 0x00000e0003027824 */ /* 0x000fe200078e020a */
[----:B------:R-:W-:Y:S02]  /*2310*/  IADD3.X R23, R5, c[0x0][0x174], RZ, P1, !PT ;  /* 0x00005d0005177a10 */ /* 0x000fe40000ffe4ff */
[----:B------:R-:W-:-:S02]  /*2320*/  MOV R24, 0xfffffffc ;  /* 0xfffffffc00187802 */ /* 0x000fc40000000f00 */
[----:B-12---:R-:W-:-:S02]  /*2330*/  IADD3.X R19, R19, c[0x0][0x16c], RZ, P0, !PT ;  /* 0x00005b0013137a10 */ /* 0x006fc400007fe4ff */
.L_x_10:
[----:B0-----:R0:W5:Y:S01]  /*2340*/  LDG.E.EL R17, [R22.64] ;  /* 0x0000002416117981 */ /* 0x001162000c2e1900 */
[----:B------:R-:W-:Y:S01]  /*2350*/  UMOV UR8, 32@lo(assertMessage_1) ;  /* 0x0000000000087882 */ /* 0x000fe20000000000 */
[----:B------:R-:W-:Y:S01]  /*2360*/  MOV R8, 0x373 ;  /* 0x0000037300087802 */ /* 0x000fe20000000f00 */
[----:B------:R-:W-:Y:S01]  /*2370*/  UMOV UR9, 32@hi(assertMessage_1) ;  /* 0x0000000000097882 */ /* 0x000fe20000000000 */
[----:B------:R-:W-:Y:S01]  /*2380*/  MOV R12, 0x1 ;  /* 0x00000001000c7802 */ /* 0x000fe20000000f00 */
[----:B------:R-:W-:Y:S01]  /*2390*/  UMOV UR6, 32@lo(assertFile_1) ;  /* 0x0000000000067882 */ /* 0x000fe20000000000 */
[----:B------:R-:W-:Y:S01]  /*23a0*/  MOV R13, RZ ;  /* 0x000000ff000d7202 */ /* 0x000fe20000000f00 */
[----:B------:R-:W-:Y:S01]  /*23b0*/  UMOV UR7, 32@hi(assertFile_1) ;  /* 0x0000000000077882 */ /* 0x000fe20000000000 */
[----:B------:R-:W-:Y:S01]  /*23c0*/  MOV R4, UR8 ;  /* 0x0000000800047c02 */ /* 0x000fe20008000f00 */
[----:B------:R-:W-:Y:S01]  /*23d0*/  UMOV UR4, 32@lo(assertFunc_1) ;  /* 0x0000000000047882 */ /* 0x000fe20000000000 */
[----:B------:R-:W-:Y:S01]  /*23e0*/  MOV R5, UR9 ;  /* 0x0000000900057c02 */ /* 0x000fe20008000f00 */
[----:B------:R-:W-:Y:S01]  /*23f0*/  UMOV UR5, 32@hi(assertFunc_1) ;  /* 0x0000000000057882 */ /* 0x000fe20000000000 */
[----:B------:R-:W-:-:S02]  /*2400*/  MOV R6, UR6 ;  /* 0x0000000600067c02 */ /* 0x000fc40008000f00 */
[----:B------:R-:W-:Y:S02]  /*2410*/  MOV R7, UR7 ;  /* 0x0000000700077c02 */ /* 0x000fe40008000f00 */
[----:B------:R-:W-:Y:S02]  /*2420*/  MOV R10, UR4 ;  /* 0x00000004000a7c02 */ /* 0x000fe40008000f00 */
[----:B------:R-:W-:Y:S02]  /*2430*/  MOV R11, UR5 ;  /* 0x00000005000b7c02 */ /* 0x000fe40008000f00 */
[----:B------:R-:W-:Y:S02]  /*2440*/  MOV R20, 32@lo((triton__0d1d2d3d4de5de + .L_x_1@srel)) ;  /* 0x0000000000147802 */ /* 0x000fe40000000f00 */
[----:B------:R-:W-:-:S04]  /*2450*/  MOV R21, 32@hi((triton__0d1d2d3d4de5de + .L_x_1@srel)) ;  /* 0x0000000000157802 */ /* 0x000fc80000000f00 */
[----:B0----5:R-:W-:Y:S05]  /*2460*/  CALL.ABS.NOINC `(__assertfail) ;  /* 0x0000000000007943 */ /* 0x021fea0003c00000 */
.L_x_1:
[----:B------:R0:W2:Y:S01]  /*2470*/  LDG.E.EF R0, [R18.64] ;  /* 0x0000002412007981 */ /* 0x0000a2000c0e1900 */
[----:B------:R-:W-:Y:S02]  /*2480*/  IADD3 R24, R24, 0x4, RZ ;  /* 0x0000000418187810 */ /* 0x000fe40007ffe0ff */
[----:B------:R-:W-:-:S02]  /*2490*/  MOV R5, 0x2 ;  /* 0x0000000200057802 */ /* 0x000fc40000000f00 */
[C---:B------:R-:W-:Y:S02]  /*24a0*/  IADD3 R4, R24.reuse, R2, RZ ;  /* 0x0000000218047210 */ /* 0x040fe40007ffe0ff */
[----:B------:R-:W-:Y:S02]  /*24b0*/  ISETP.GE.U32.AND P0, PT, R24, 0xdfc, PT ;  /* 0x00000dfc1800780c */ /* 0x000fe40003f06070 */
[----:B------:R-:W-:Y:S01]  /*24c0*/  IADD3 R22, P2, R22, 0x10, RZ ;  /* 0x0000001016167810 */ /* 0x000fe20007f5e0ff */
[----:B------:R-:W-:Y:S01]  /*24d0*/  IMAD.WIDE R4, R4, R5, c[0x0][0x178] ;  /* 0x00005e0004047625 */ /* 0x000fe200078e0205 */
[----:B0-----:R-:W-:Y:S02]  /*24e0*/  IADD3 R18, P1, R18, 0x10, RZ ;  /* 0x0000001012127810 */ /* 0x001fe40007f3e0ff */
[----:B------:R-:W-:Y:S02]  /*24f0*/  IADD3.X R23, RZ, R23, RZ, P2, !PT ;  /* 0x00000017ff177210 */ /* 0x000fe400017fe4ff */
[----:B------:R-:W-:Y:S01]  /*2500*/  IADD3.X R19, RZ, R19, RZ, P1, !PT ;  /* 0x00000013ff137210 */ /* 0x000fe20000ffe4ff */
[----:B--2---:R-:W-:Y:S01]  /*2510*/  FMUL R3, R0, 59.866519927978515625 ;  /* 0x426f775100037820 */ /* 0x004fe20000400000 */
[----:B------:R-:W-:-:S03]  /*2520*/  FADD R0, R17, 1 ;  /* 0x3f80000011007421 */ /* 0x000fc60000000000 */
[----:B------:R-:W-:-:S04]  /*2530*/  FMUL R3, R16, R3 ;  /* 0x0000000310037220 */ /* 0x000fc80000400000 */
[----:B------:R-:W-:-:S05]  /*2540*/  FMUL R0, R3, R0 ;  /* 0x0000000003007220 */ /* 0x000fca0000400000 */
[----:B------:R-:W-:-:S05]  /*2550*/  F2FP.BF16.F32.PACK_AB R0, RZ, R0 ;  /* 0x00000000ff00723e */ /* 0x000fca00000010ff */
[----:B------:R0:W-:Y:S01]  /*2560*/  STG.E.U16 [R4.64], R0 ;  /* 0x0000000004007986 */ /* 0x0001e2000c101524 */
[----:B------:R-:W-:Y:S05]  /*2570*/  @!P0 BRA `(.L_x_10) ;  /* 0xfffffdc000008947 */ /* 0x000fea000383ffff */
[----:B------:R-:W-:Y:S05]  /*2580*/  EXIT ;  /* 0x000000000000794d */ /* 0x000fea0003800000 */
.L_x_7:
[----:B------:R-:W-:Y:S02]  /*2590*/  MOV R3, R22 ;  /* 0x0000001600037202 */ /* 0x000fe40000000f00 */
[----:B------:R-:W-:Y:S02]  /*25a0*/  MOV R0, 0x2 ;  /* 0x0000000200007802 */ /* 0x000fe40000000f00 */
[----:B------:R-:W-:Y:S02]  /*25b0*/  MOV R6, 0x1f ;  /* 0x0000001f00067802 */ /* 0x000fe40000000f00 */
[----:B------:R-:W-:Y:S02]  /*25c0*/  MOV R7, 0xffffffff ;  /* 0xffffffff00077802 */ /* 0x000fe40000000f00 */
[----:B------:R-:W-:-:S02]  /*25d0*/  MOV R4, 0x25f0 ;  /* 0x000025f000047802 */ /* 0x000fc40000000f00 */
[----:B------:R-:W-:Y:S05]  /*25e0*/  CALL.REL.NOINC `($__internal_0_$__cuda_sm70_shflsync_bfly) ;  /* 0x0000005000007944 */ /* 0x000fea0003c00000 */
[----:B01----:R-:W-:Y:S01]  /*25f0*/  FADD R3, R22, R0 ;  /* 0x0000000016037221 */ /* 0x003fe20000000000 */
[----:B------:R-:W-:-:S02]  /*2600*/  MOV R0, 0x1 ;  /* 0x0000000100007802 */ /* 0x000fc40000000f00 */
[----:B------:R-:W-:-:S02]  /*2610*/  MOV R4, 0x2630 ;  /* 0x0000263000047802 */ /* 0x000fc40000000f00 */
[----:B------:R-:W-:Y:S05]  /*2620*/  CALL.REL.NOINC `($__internal_0_$__cuda_sm70_shflsync_bfly) ;  /* 0x0000001000007944 */ /* 0x000fea0003c00000 */
[----:B------:R-:W-:Y:S05]  /*2630*/  BRA `(.L_x_11) ;  /* 0xffffeb4000007947 */ /* 0x000fea000383ffff */
        .weak           $__internal_0_$__cuda_sm70_shflsync_bfly
        .type           $__internal_0_$__cuda_sm70_shflsync_bfly,@function
        .size           $__internal_0_$__cuda_sm70_shflsync_bfly,(.L_x_13 - $__internal_0_$__cuda_sm70_shflsync_bfly)
$__internal_0_$__cuda_sm70_shflsync_bfly:
[----:B------:R-:W-:Y:S01]  /*2640*/  MOV R5, 0x0 ;  /* 0x0000000000057802 */ /* 0x000fe20000000f00 */
[----:B------:R-:W-:Y:S04]  /*2650*/  WARPSYNC R7 ;  /* 0x0000000700007348 */ /* 0x000fe80003800000 */
[----:B------:R0:W1:Y:S01]  /*2660*/  SHFL.BFLY PT, R0, R3, R0, R6 ;  /* 0x0c00000003007389 */ /* 0x00006200000e0006 */
[----:B------:R-:W-:Y:S05]  /*2670*/  RET.REL.NODEC R4 `(triton__0d1d2d3d4de5de) ;  /* 0xffffd98004007950 */ /* 0x000fea0003c3ffff */
.L_x_12:
[----:B------:R-:W-:-:S00]  /*2680*/  BRA `(.L_x_12) ;  /* 0xfffffff000007947 */ /* 0x000fc0000383ffff */
[----:B------:R-:W-:-:S00]  /*2690*/  NOP ;  /* 0x0000000000007918 */ /* 0x000fc00000000000 */
        /* <DEDUP_REMOVED lines=14> */
.L_x_13:


//--------------------- .nv.global.init           --------------------------
	.section	.nv.global.init,"aw",@progbits
.nv.global.init:
	.type		_$_str,@object
	.size		_$_str,(assertFunc_1 - _$_str)
_$_str:
        /*0000*/ 	.byte	0x5f, 0x5f, 0x43, 0x55, 0x44, 0x41, 0x5f, 0x46, 0x54, 0x5a, 0x00
	.type		assertFunc_1,@object
	.size		assertFunc_1,(assertFunc_0 - assertFunc_1)
assertFunc_1:
        /*000b*/ 	.byte	0x5f, 0x63, 0x61, 0x6c, 0x6c, 0x5f, 0x77, 0x69, 0x74, 0x68, 0x5f, 0x66, 0x72, 0x61, 0x6d, 0x65
        /*001b*/ 	.byte	0x73, 0x5f, 0x72, 0x65, 0x6d, 0x6f, 0x76, 0x65, 0x64
	.type		assertFunc_0,@object
	.size		assertFunc_0,(assertFile_0 - assertFunc_0)
assertFunc_0:
        /*0024*/ 	.byte	0x5f, 0x63, 0x61, 0x6c, 0x6c, 0x5f, 0x77, 0x69, 0x74, 0x68, 0x5f, 0x66, 0x72, 0x61, 0x6d, 0x65
        /*0034*/ 	.byte	0x73, 0x5f, 0x72, 0x65, 0x6d, 0x6f, 0x76, 0x65, 0x64
	.type		assertFile_0,@object
	.size		assertFile_0,(assertFile_1 - assertFile_0)
assertFile_0:
        /*003d*/ 	.byte	0x3c, 0x66, 0x72, 0x6f, 0x7a, 0x65, 0x6e, 0x20, 0x69, 0x6d, 0x70, 0x6f, 0x72, 0x74, 0x6c, 0x69
        /*004d*/ 	.byte	0x62, 0x2e, 0x5f, 0x62, 0x6f, 0x6f, 0x74, 0x73, 0x74, 0x72, 0x61, 0x70, 0x5f, 0x65, 0x78, 0x74
        /*005d*/ 	.byte	0x65, 0x72, 0x6e, 0x61, 0x6c, 0x3e
	.type		assertFile_1,@object
	.size		assertFile_1,(assertMessage_0 - assertFile_1)
assertFile_1:
        /*0063*/ 	.byte	0x3c, 0x66, 0x72, 0x6f, 0x7a, 0x65, 0x6e, 0x20, 0x69, 0x6d, 0x70, 0x6f, 0x72, 0x74, 0x6c, 0x69
        /*0073*/ 	.byte	0x62, 0x2e, 0x5f, 0x62, 0x6f, 0x6f, 0x74, 0x73, 0x74, 0x72, 0x61, 0x70, 0x5f, 0x65, 0x78, 0x74
        /*0083*/ 	.byte	0x65, 0x72, 0x6e, 0x61, 0x6c, 0x3e
	.type		assertMessage_0,@object
	.size		assertMessage_0,(assertMessage_1 - assertMessage_0)
assertMessage_0:
        /*0089*/ 	.byte	0x69, 0x6e, 0x64, 0x65, 0x78, 0x20, 0x6f, 0x75, 0x74, 0x20, 0x6f, 0x66, 0x20, 0x62, 0x6f, 0x75
        /*0099*/ 	.byte	0x6e, 0x64, 0x73, 0x3a, 0x20, 0x30, 0x20, 0x3c, 0x3d, 0x20, 0x74, 0x6d, 0x70, 0x33, 0x20, 0x3c
        /*00a9*/ 	.byte	0x20, 0x32, 0x38, 0x38, 0x32, 0x35, 0x36
	.type		assertMessage_1,@object
	.size		assertMessage_1,(.L_2 - assertMessage_1)
assertMessage_1:
        /*00b0*/ 	.byte	0x69, 0x6e, 0x64, 0x65, 0x78, 0x20, 0x6f, 0x75, 0x74, 0x20, 0x6f, 0x66, 0x20, 0x62, 0x6f, 0x75
        /*00c0*/ 	.byte	0x6e, 0x64, 0x73, 0x3a, 0x20, 0x30, 0x20, 0x3c, 0x3d, 0x20, 0x74, 0x6d, 0x70, 0x31, 0x33, 0x20
        /*00d0*/ 	.byte	0x3c, 0x20, 0x32, 0x38, 0x38, 0x32, 0x35, 0x36
.L_2:


//--------------------- SYMBOLS --------------------------

	.type		__assertfail,@function
